//
// Generated by NVIDIA NVVM Compiler
//
// Compiler Build ID: CL-36424714
// Cuda compilation tools, release 13.0, V13.0.88
// Based on NVVM 20.0.0
//

.version 9.0
.target sm_100
.address_size 64

	// .globl	_Z13cholesky_diagPfii
// _ZZ13cholesky_diagPfiiE3sum has been demoted

.visible .entry _Z13cholesky_diagPfii(
	.param .u64 .ptr .align 1 _Z13cholesky_diagPfii_param_0,
	.param .u32 _Z13cholesky_diagPfii_param_1,
	.param .u32 _Z13cholesky_diagPfii_param_2
)
{
	.reg .pred 	%p<7>;
	.reg .b32 	%r<20>;
	.reg .b32 	%f<16>;
	.reg .b64 	%rd<7>;
	// demoted variable
	.shared .align 4 .b8 _ZZ13cholesky_diagPfiiE3sum[1024];
	ld.param.u64 	%rd2, [_Z13cholesky_diagPfii_param_0];
	ld.param.u32 	%r10, [_Z13cholesky_diagPfii_param_1];
	ld.param.u32 	%r11, [_Z13cholesky_diagPfii_param_2];
	cvta.to.global.u64 	%rd1, %rd2;
	mov.u32 	%r1, %tid.x;
	setp.ge.s32 	%p1, %r1, %r10;
	mov.f32 	%f15, 0f00000000;
	@%p1 bra 	$L__BB0_3;
	mul.lo.s32 	%r2, %r11, %r10;
	mov.f32 	%f15, 0f00000000;
	mov.u32 	%r3, %ntid.x;
	mov.u32 	%r18, %r1;
$L__BB0_2:
	add.s32 	%r12, %r18, %r2;
	mul.wide.s32 	%rd3, %r12, 4;
	add.s64 	%rd4, %rd1, %rd3;
	ld.global.f32 	%f6, [%rd4];
	fma.rn.f32 	%f15, %f6, %f6, %f15;
	add.s32 	%r18, %r18, %r3;
	setp.lt.s32 	%p2, %r18, %r10;
	@%p2 bra 	$L__BB0_2;
$L__BB0_3:
	shl.b32 	%r13, %r1, 2;
	mov.u32 	%r14, _ZZ13cholesky_diagPfiiE3sum;
	add.s32 	%r6, %r14, %r13;
	st.shared.f32 	[%r6], %f15;
	bar.sync 	0;
	mov.u32 	%r19, %ntid.x;
	setp.lt.u32 	%p3, %r19, 2;
	@%p3 bra 	$L__BB0_7;
$L__BB0_4:
	shr.u32 	%r9, %r19, 1;
	setp.ge.u32 	%p4, %r1, %r9;
	@%p4 bra 	$L__BB0_6;
	shl.b32 	%r15, %r9, 2;
	add.s32 	%r16, %r6, %r15;
	ld.shared.f32 	%f7, [%r16];
	ld.shared.f32 	%f8, [%r6];
	add.f32 	%f9, %f7, %f8;
	st.shared.f32 	[%r6], %f9;
$L__BB0_6:
	bar.sync 	0;
	setp.gt.u32 	%p5, %r19, 3;
	mov.u32 	%r19, %r9;
	@%p5 bra 	$L__BB0_4;
$L__BB0_7:
	setp.ne.s32 	%p6, %r1, 0;
	@%p6 bra 	$L__BB0_9;
	mad.lo.s32 	%r17, %r11, %r10, %r10;
	mul.wide.s32 	%rd5, %r17, 4;
	add.s64 	%rd6, %rd1, %rd5;
	ld.global.f32 	%f10, [%rd6];
	ld.shared.f32 	%f11, [_ZZ13cholesky_diagPfiiE3sum];
	sub.f32 	%f12, %f10, %f11;
	sqrt.rn.f32 	%f13, %f12;
	st.global.f32 	[%rd6], %f13;
$L__BB0_9:
	ret;

}
	// .globl	_Z19cholesky_update_colPfii
.visible .entry _Z19cholesky_update_colPfii(
	.param .u64 .ptr .align 1 _Z19cholesky_update_colPfii_param_0,
	.param .u32 _Z19cholesky_update_colPfii_param_1,
	.param .u32 _Z19cholesky_update_colPfii_param_2
)
{
	.reg .pred 	%p<11>;
	.reg .b32 	%r<52>;
	.reg .b32 	%f<116>;
	.reg .b64 	%rd<24>;

	ld.param.u64 	%rd3, [_Z19cholesky_update_colPfii_param_0];
	ld.param.u32 	%r29, [_Z19cholesky_update_colPfii_param_1];
	ld.param.u32 	%r30, [_Z19cholesky_update_colPfii_param_2];
	cvta.to.global.u64 	%rd1, %rd3;
	mov.u32 	%r31, %ctaid.x;
	mov.u32 	%r32, %ntid.x;
	mov.u32 	%r33, %tid.x;
	mad.lo.s32 	%r34, %r31, %r32, %r33;
	add.s32 	%r35, %r34, %r29;
	add.s32 	%r1, %r35, 1;
	setp.ge.s32 	%p1, %r1, %r30;
	@%p1 bra 	$L__BB1_15;
	setp.lt.s32 	%p2, %r29, 1;
	mov.f32 	%f115, 0f00000000;
	@%p2 bra 	$L__BB1_14;
	mul.lo.s32 	%r2, %r1, %r30;
	mul.lo.s32 	%r3, %r30, %r29;
	and.b32  	%r4, %r29, 15;
	setp.lt.u32 	%p3, %r29, 16;
	mov.f32 	%f115, 0f00000000;
	mov.b32 	%r47, 0;
	@%p3 bra 	$L__BB1_5;
	and.b32  	%r47, %r29, 2147483632;
	neg.s32 	%r45, %r47;
	add.s64 	%rd2, %rd1, 32;
	mov.f32 	%f115, 0f00000000;
	mov.u32 	%r43, %r3;
	mov.u32 	%r44, %r2;
$L__BB1_4:
	.pragma "nounroll";
	mul.wide.s32 	%rd4, %r44, 4;
	add.s64 	%rd5, %rd2, %rd4;
	mul.wide.s32 	%rd6, %r43, 4;
	add.s64 	%rd7, %rd2, %rd6;
	ld.global.f32 	%f18, [%rd5+-32];
	ld.global.f32 	%f19, [%rd7+-32];
	fma.rn.f32 	%f20, %f18, %f19, %f115;
	ld.global.f32 	%f21, [%rd5+-28];
	ld.global.f32 	%f22, [%rd7+-28];
	fma.rn.f32 	%f23, %f21, %f22, %f20;
	ld.global.f32 	%f24, [%rd5+-24];
	ld.global.f32 	%f25, [%rd7+-24];
	fma.rn.f32 	%f26, %f24, %f25, %f23;
	ld.global.f32 	%f27, [%rd5+-20];
	ld.global.f32 	%f28, [%rd7+-20];
	fma.rn.f32 	%f29, %f27, %f28, %f26;
	ld.global.f32 	%f30, [%rd5+-16];
	ld.global.f32 	%f31, [%rd7+-16];
	fma.rn.f32 	%f32, %f30, %f31, %f29;
	ld.global.f32 	%f33, [%rd5+-12];
	ld.global.f32 	%f34, [%rd7+-12];
	fma.rn.f32 	%f35, %f33, %f34, %f32;
	ld.global.f32 	%f36, [%rd5+-8];
	ld.global.f32 	%f37, [%rd7+-8];
	fma.rn.f32 	%f38, %f36, %f37, %f35;
	ld.global.f32 	%f39, [%rd5+-4];
	ld.global.f32 	%f40, [%rd7+-4];
	fma.rn.f32 	%f41, %f39, %f40, %f38;
	ld.global.f32 	%f42, [%rd5];
	ld.global.f32 	%f43, [%rd7];
	fma.rn.f32 	%f44, %f42, %f43, %f41;
	ld.global.f32 	%f45, [%rd5+4];
	ld.global.f32 	%f46, [%rd7+4];
	fma.rn.f32 	%f47, %f45, %f46, %f44;
	ld.global.f32 	%f48, [%rd5+8];
	ld.global.f32 	%f49, [%rd7+8];
	fma.rn.f32 	%f50, %f48, %f49, %f47;
	ld.global.f32 	%f51, [%rd5+12];
	ld.global.f32 	%f52, [%rd7+12];
	fma.rn.f32 	%f53, %f51, %f52, %f50;
	ld.global.f32 	%f54, [%rd5+16];
	ld.global.f32 	%f55, [%rd7+16];
	fma.rn.f32 	%f56, %f54, %f55, %f53;
	ld.global.f32 	%f57, [%rd5+20];
	ld.global.f32 	%f58, [%rd7+20];
	fma.rn.f32 	%f59, %f57, %f58, %f56;
	ld.global.f32 	%f60, [%rd5+24];
	ld.global.f32 	%f61, [%rd7+24];
	fma.rn.f32 	%f62, %f60, %f61, %f59;
	ld.global.f32 	%f63, [%rd5+28];
	ld.global.f32 	%f64, [%rd7+28];
	fma.rn.f32 	%f115, %f63, %f64, %f62;
	add.s32 	%r45, %r45, 16;
	add.s32 	%r44, %r44, 16;
	add.s32 	%r43, %r43, 16;
	setp.ne.s32 	%p4, %r45, 0;
	@%p4 bra 	$L__BB1_4;
$L__BB1_5:
	setp.eq.s32 	%p5, %r4, 0;
	@%p5 bra 	$L__BB1_14;
	and.b32  	%r14, %r29, 7;
	setp.lt.u32 	%p6, %r4, 8;
	@%p6 bra 	$L__BB1_8;
	add.s32 	%r37, %r47, %r2;
	mul.wide.s32 	%rd8, %r37, 4;
	add.s64 	%rd9, %rd1, %rd8;
	ld.global.f32 	%f66, [%rd9];
	add.s32 	%r38, %r47, %r3;
	mul.wide.s32 	%rd10, %r38, 4;
	add.s64 	%rd11, %rd1, %rd10;
	ld.global.f32 	%f67, [%rd11];
	fma.rn.f32 	%f68, %f66, %f67, %f115;
	ld.global.f32 	%f69, [%rd9+4];
	ld.global.f32 	%f70, [%rd11+4];
	fma.rn.f32 	%f71, %f69, %f70, %f68;
	ld.global.f32 	%f72, [%rd9+8];
	ld.global.f32 	%f73, [%rd11+8];
	fma.rn.f32 	%f74, %f72, %f73, %f71;
	ld.global.f32 	%f75, [%rd9+12];
	ld.global.f32 	%f76, [%rd11+12];
	fma.rn.f32 	%f77, %f75, %f76, %f74;
	ld.global.f32 	%f78, [%rd9+16];
	ld.global.f32 	%f79, [%rd11+16];
	fma.rn.f32 	%f80, %f78, %f79, %f77;
	ld.global.f32 	%f81, [%rd9+20];
	ld.global.f32 	%f82, [%rd11+20];
	fma.rn.f32 	%f83, %f81, %f82, %f80;
	ld.global.f32 	%f84, [%rd9+24];
	ld.global.f32 	%f85, [%rd11+24];
	fma.rn.f32 	%f86, %f84, %f85, %f83;
	ld.global.f32 	%f87, [%rd9+28];
	ld.global.f32 	%f88, [%rd11+28];
	fma.rn.f32 	%f115, %f87, %f88, %f86;
	add.s32 	%r47, %r47, 8;
$L__BB1_8:
	setp.eq.s32 	%p7, %r14, 0;
	@%p7 bra 	$L__BB1_14;
	and.b32  	%r17, %r29, 3;
	setp.lt.u32 	%p8, %r14, 4;
	@%p8 bra 	$L__BB1_11;
	add.s32 	%r39, %r47, %r2;
	mul.wide.s32 	%rd12, %r39, 4;
	add.s64 	%rd13, %rd1, %rd12;
	ld.global.f32 	%f90, [%rd13];
	add.s32 	%r40, %r47, %r3;
	mul.wide.s32 	%rd14, %r40, 4;
	add.s64 	%rd15, %rd1, %rd14;
	ld.global.f32 	%f91, [%rd15];
	fma.rn.f32 	%f92, %f90, %f91, %f115;
	ld.global.f32 	%f93, [%rd13+4];
	ld.global.f32 	%f94, [%rd15+4];
	fma.rn.f32 	%f95, %f93, %f94, %f92;
	ld.global.f32 	%f96, [%rd13+8];
	ld.global.f32 	%f97, [%rd15+8];
	fma.rn.f32 	%f98, %f96, %f97, %f95;
	ld.global.f32 	%f99, [%rd13+12];
	ld.global.f32 	%f100, [%rd15+12];
	fma.rn.f32 	%f115, %f99, %f100, %f98;
	add.s32 	%r47, %r47, 4;
$L__BB1_11:
	setp.eq.s32 	%p9, %r17, 0;
	@%p9 bra 	$L__BB1_14;
	add.s32 	%r51, %r47, %r3;
	add.s32 	%r50, %r47, %r2;
	neg.s32 	%r49, %r17;
$L__BB1_13:
	.pragma "nounroll";
	mul.wide.s32 	%rd16, %r51, 4;
	add.s64 	%rd17, %rd1, %rd16;
	mul.wide.s32 	%rd18, %r50, 4;
	add.s64 	%rd19, %rd1, %rd18;
	ld.global.f32 	%f101, [%rd19];
	ld.global.f32 	%f102, [%rd17];
	fma.rn.f32 	%f115, %f101, %f102, %f115;
	add.s32 	%r51, %r51, 1;
	add.s32 	%r50, %r50, 1;
	add.s32 	%r49, %r49, 1;
	setp.ne.s32 	%p10, %r49, 0;
	@%p10 bra 	$L__BB1_13;
$L__BB1_14:
	mad.lo.s32 	%r41, %r1, %r30, %r29;
	mul.wide.s32 	%rd20, %r41, 4;
	add.s64 	%rd21, %rd1, %rd20;
	ld.global.f32 	%f103, [%rd21];
	sub.f32 	%f104, %f103, %f115;
	mad.lo.s32 	%r42, %r30, %r29, %r29;
	mul.wide.s32 	%rd22, %r42, 4;
	add.s64 	%rd23, %rd1, %rd22;
	ld.global.f32 	%f105, [%rd23];
	div.rn.f32 	%f106, %f104, %f105;
	st.global.f32 	[%rd21], %f106;
$L__BB1_15:
	ret;

}


// ===== COMPILED SASS (sm_100) =====

	.target	sm_100

	.elftype	@"ET_EXEC"


//--------------------- .note.nv.tkinfo           --------------------------
	.section	.note.nv.tkinfo,"",@"SHT_NOTE"
	.sectionflags	@"SHF_NOTE_NV_TKINFO"
	.tkinfo
        /*0018*/ 	.word	0x00000002
        /*0030*/ 	.string	""
        /*0030*/ 	.string	"ptxas"
        /*0030*/ 	.string	"Cuda compilation tools, release 13.0, V13.0.88"
        /*0030*/ 	.string	"Build cuda_13.0.r13.0/compiler.36424714_0"
        /*0030*/ 	.string	"-arch sm_100 -m 64 "



//--------------------- .note.nv.cuinfo           --------------------------
	.section	.note.nv.cuinfo,"",@"SHT_NOTE"
	.sectionflags	@"SHF_NOTE_NV_CUINFO"
        /*0018*/ 	.short	0x0002
        /*001a*/ 	.short	0x0064
        /*001c*/ 	.short	0x0082
	.zero		2


//--------------------- .nv.info                  --------------------------
	.section	.nv.info,"",@"SHT_CUDA_INFO"
	.align	4


	//----- nvinfo : EIATTR_REGCOUNT
	.align		4
        /*0000*/ 	.byte	0x04, 0x2f
        /*0002*/ 	.short	(.L_1 - .L_0)
	.align		4
.L_0:
        /*0004*/ 	.word	index@(_Z13cholesky_diagPfii)
        /*0008*/ 	.word	0x0000000e


	//----- nvinfo : EIATTR_FRAME_SIZE
	.align		4
.L_1:
        /*000c*/ 	.byte	0x04, 0x11
        /*000e*/ 	.short	(.L_3 - .L_2)
	.align		4
.L_2:
        /*0010*/ 	.word	index@($__internal_1_$__cuda_sm20_sqrt_rn_f32_slowpath)
        /*0014*/ 	.word	0x00000000


	//----- nvinfo : EIATTR_FRAME_SIZE
	.align		4
.L_3:
        /*0018*/ 	.byte	0x04, 0x11
        /*001a*/ 	.short	(.L_5 - .L_4)
	.align		4
.L_4:
        /*001c*/ 	.word	index@(_Z13cholesky_diagPfii)
        /*0020*/ 	.word	0x00000000


	//----- nvinfo : EIATTR_REGCOUNT
	.align		4
.L_5:
        /*0024*/ 	.byte	0x04, 0x2f
        /*0026*/ 	.short	(.L_7 - .L_6)
	.align		4
.L_6:
        /*0028*/ 	.word	index@(_Z19cholesky_update_colPfii)
        /*002c*/ 	.word	0x00000020


	//----- nvinfo : EIATTR_FRAME_SIZE
	.align		4
.L_7:
        /*0030*/ 	.byte	0x04, 0x11
        /*0032*/ 	.short	(.L_9 - .L_8)
	.align		4
.L_8:
        /*0034*/ 	.word	index@($__internal_0_$__cuda_sm3x_div_rn_noftz_f32_slowpath)
        /*0038*/ 	.word	0x00000000


	//----- nvinfo : EIATTR_FRAME_SIZE
	.align		4
.L_9:
        /*003c*/ 	.byte	0x04, 0x11
        /*003e*/ 	.short	(.L_11 - .L_10)
	.align		4
.L_10:
        /*0040*/ 	.word	index@(_Z19cholesky_update_colPfii)
        /*0044*/ 	.word	0x00000000


	//----- nvinfo : EIATTR_MIN_STACK_SIZE
	.align		4
.L_11:
        /*0048*/ 	.byte	0x04, 0x12
        /*004a*/ 	.short	(.L_13 - .L_12)
	.align		4
.L_12:
        /*004c*/ 	.word	index@(_Z19cholesky_update_colPfii)
        /*0050*/ 	.word	0x00000000


	//----- nvinfo : EIATTR_MIN_STACK_SIZE
	.align		4
.L_13:
        /*0054*/ 	.byte	0x04, 0x12
        /*0056*/ 	.short	(.L_15 - .L_14)
	.align		4
.L_14:
        /*0058*/ 	.word	index@(_Z13cholesky_diagPfii)
        /*005c*/ 	.word	0x00000000
.L_15:


//--------------------- .nv.compat                --------------------------
	.section	.nv.compat,"",@"SHT_CUDA_COMPAT_INFO"
	.align	4
        /*0000*/ 	.byte	0x02, 0x09, 0x00, 0x00, 0x02, 0x02, 0x01, 0x00, 0x02, 0x05, 0x05, 0x00, 0x03, 0x07, 0x01, 0x01
        /*0010*/ 	.byte	0x02, 0x03, 0x00, 0x00, 0x02, 0x06, 0x01, 0x00, 0x04, 0x0b, 0x08, 0x00, 0x01, 0x00, 0x00, 0x00
        /*0020*/ 	.byte	0x00, 0x00, 0x00, 0x00


//--------------------- .nv.info._Z19cholesky_update_colPfii --------------------------
	.section	.nv.info._Z19cholesky_update_colPfii,"",@"SHT_CUDA_INFO"
	.sectionflags	@""
	.align	4


	//----- nvinfo : EIATTR_CUDA_API_VERSION
	.align		4
        /*0000*/ 	.byte	0x04, 0x37
        /*0002*/ 	.short	(.L_17 - .L_16)
.L_16:
        /*0004*/ 	.word	0x00000082


	//----- nvinfo : EIATTR_KPARAM_INFO
	.align		4
.L_17:
        /*0008*/ 	.byte	0x04, 0x17
        /*000a*/ 	.short	(.L_19 - .L_18)
.L_18:
        /*000c*/ 	.word	0x00000000
        /*0010*/ 	.short	0x0002
        /*0012*/ 	.short	0x000c
        /*0014*/ 	.byte	0x00, 0xf0, 0x11, 0x00


	//----- nvinfo : EIATTR_KPARAM_INFO
	.align		4
.L_19:
        /*0018*/ 	.byte	0x04, 0x17
        /*001a*/ 	.short	(.L_21 - .L_20)
.L_20:
        /*001c*/ 	.word	0x00000000
        /*0020*/ 	.short	0x0001
        /*0022*/ 	.short	0x0008
        /*0024*/ 	.byte	0x00, 0xf0, 0x11, 0x00


	//----- nvinfo : EIATTR_KPARAM_INFO
	.align		4
.L_21:
        /*0028*/ 	.byte	0x04, 0x17
        /*002a*/ 	.short	(.L_23 - .L_22)
.L_22:
        /*002c*/ 	.word	0x00000000
        /*0030*/ 	.short	0x0000
        /*0032*/ 	.short	0x0000
        /*0034*/ 	.byte	0x00, 0xf5, 0x21, 0x00


	//----- nvinfo : EIATTR_SPARSE_MMA_MASK
	.align		4
.L_23:
        /*0038*/ 	.byte	0x03, 0x50
        /*003a*/ 	.short	0x0000


	//----- nvinfo : EIATTR_MAXREG_COUNT
	.align		4
        /*003c*/ 	.byte	0x03, 0x1b
        /*003e*/ 	.short	0x00ff


	//----- nvinfo : EIATTR_MERCURY_ISA_VERSION
	.align		4
        /*0040*/ 	.byte	0x03, 0x5f
        /*0042*/ 	.short	0x0101


	//----- nvinfo : EIATTR_VRC_CTA_INIT_COUNT
	.align		4
        /*0044*/ 	.byte	0x02, 0x4a
	.zero		1
	.zero		1


	//----- nvinfo : EIATTR_EXIT_INSTR_OFFSETS
	.align		4
        /*0048*/ 	.byte	0x04, 0x1c
        /*004a*/ 	.short	(.L_25 - .L_24)


	//   ....[0]....
.L_24:
        /*004c*/ 	.word	0x00000080


	//   ....[1]....
        /*0050*/ 	.word	0x00000b50


	//----- nvinfo : EIATTR_CRS_STACK_SIZE
	.align		4
.L_25:
        /*0054*/ 	.byte	0x04, 0x1e
        /*0056*/ 	.short	(.L_27 - .L_26)
.L_26:
        /*0058*/ 	.word	0x00000000


	//----- nvinfo : EIATTR_CBANK_PARAM_SIZE
	.align		4
.L_27:
        /*005c*/ 	.byte	0x03, 0x19
        /*005e*/ 	.short	0x0010


	//----- nvinfo : EIATTR_PARAM_CBANK
	.align		4
        /*0060*/ 	.byte	0x04, 0x0a
        /*0062*/ 	.short	(.L_29 - .L_28)
	.align		4
.L_28:
        /*0064*/ 	.word	index@(.nv.constant0._Z19cholesky_update_colPfii)
        /*0068*/ 	.short	0x0380
        /*006a*/ 	.short	0x0010


	//----- nvinfo : EIATTR_SW_WAR
	.align		4
.L_29:
        /*006c*/ 	.byte	0x04, 0x36
        /*006e*/ 	.short	(.L_31 - .L_30)
.L_30:
        /*0070*/ 	.word	0x00000008
.L_31:


//--------------------- .nv.info._Z13cholesky_diagPfii --------------------------
	.section	.nv.info._Z13cholesky_diagPfii,"",@"SHT_CUDA_INFO"
	.sectionflags	@""
	.align	4


	//----- nvinfo : EIATTR_CUDA_API_VERSION
	.align		4
        /*0000*/ 	.byte	0x04, 0x37
        /*0002*/ 	.short	(.L_33 - .L_32)
.L_32:
        /*0004*/ 	.word	0x00000082


	//----- nvinfo : EIATTR_KPARAM_INFO
	.align		4
.L_33:
        /*0008*/ 	.byte	0x04, 0x17
        /*000a*/ 	.short	(.L_35 - .L_34)
.L_34:
        /*000c*/ 	.word	0x00000000
        /*0010*/ 	.short	0x0002
        /*0012*/ 	.short	0x000c
        /*0014*/ 	.byte	0x00, 0xf0, 0x11, 0x00


	//----- nvinfo : EIATTR_KPARAM_INFO
	.align		4
.L_35:
        /*0018*/ 	.byte	0x04, 0x17
        /*001a*/ 	.short	(.L_37 - .L_36)
.L_36:
        /*001c*/ 	.word	0x00000000
        /*0020*/ 	.short	0x0001
        /*0022*/ 	.short	0x0008
        /*0024*/ 	.byte	0x00, 0xf0, 0x11, 0x00


	//----- nvinfo : EIATTR_KPARAM_INFO
	.align		4
.L_37:
        /*0028*/ 	.byte	0x04, 0x17
        /*002a*/ 	.short	(.L_39 - .L_38)
.L_38:
        /*002c*/ 	.word	0x00000000
        /*0030*/ 	.short	0x0000
        /*0032*/ 	.short	0x0000
        /*0034*/ 	.byte	0x00, 0xf5, 0x21, 0x00


	//----- nvinfo : EIATTR_SPARSE_MMA_MASK
	.align		4
.L_39:
        /*0038*/ 	.byte	0x03, 0x50
        /*003a*/ 	.short	0x0000


	//----- nvinfo : EIATTR_MAXREG_COUNT
	.align		4
        /*003c*/ 	.byte	0x03, 0x1b
        /*003e*/ 	.short	0x00ff


	//----- nvinfo : EIATTR_NUM_BARRIERS
	.align		4
        /*0040*/ 	.byte	0x02, 0x4c
        /*0042*/ 	.byte	0x01
	.zero		1


	//----- nvinfo : EIATTR_MERCURY_ISA_VERSION
	.align		4
        /*0044*/ 	.byte	0x03, 0x5f
        /*0046*/ 	.short	0x0101


	//----- nvinfo : EIATTR_VRC_CTA_INIT_COUNT
	.align		4
        /*0048*/ 	.byte	0x02, 0x4a
	.zero		1
	.zero		1


	//----- nvinfo : EIATTR_EXIT_INSTR_OFFSETS
	.align		4
        /*004c*/ 	.byte	0x04, 0x1c
        /*004e*/ 	.short	(.L_41 - .L_40)


	//   ....[0]....
.L_40:
        /*0050*/ 	.word	0x000002b0


	//   ....[1]....
        /*0054*/ 	.word	0x00000430


	//----- nvinfo : EIATTR_CRS_STACK_SIZE
	.align		4
.L_41:
        /*0058*/ 	.byte	0x04, 0x1e
        /*005a*/ 	.short	(.L_43 - .L_42)
.L_42:
        /*005c*/ 	.word	0x00000000


	//----- nvinfo : EIATTR_CBANK_PARAM_SIZE
	.align		4
.L_43:
        /*0060*/ 	.byte	0x03, 0x19
        /*0062*/ 	.short	0x0010


	//----- nvinfo : EIATTR_PARAM_CBANK
	.align		4
        /*0064*/ 	.byte	0x04, 0x0a
        /*0066*/ 	.short	(.L_45 - .L_44)
	.align		4
.L_44:
        /*0068*/ 	.word	index@(.nv.constant0._Z13cholesky_diagPfii)
        /*006c*/ 	.short	0x0380
        /*006e*/ 	.short	0x0010


	//----- nvinfo : EIATTR_SW_WAR
	.align		4
.L_45:
        /*0070*/ 	.byte	0x04, 0x36
        /*0072*/ 	.short	(.L_47 - .L_46)
.L_46:
        /*0074*/ 	.word	0x00000008
.L_47:


//--------------------- .nv.callgraph             --------------------------
	.section	.nv.callgraph,"",@"SHT_CUDA_CALLGRAPH"
	.align	4
	.sectionentsize	8
	.align		4
        /*0000*/ 	.word	0x00000000
	.align		4
        /*0004*/ 	.word	0xffffffff
	.align		4
        /*0008*/ 	.word	0x00000000
	.align		4
        /*000c*/ 	.word	0xfffffffe
	.align		4
        /*0010*/ 	.word	0x00000000
	.align		4
        /*0014*/ 	.word	0xfffffffd
	.align		4
        /*0018*/ 	.word	0x00000000
	.align		4
        /*001c*/ 	.word	0xfffffffc


//--------------------- .text._Z19cholesky_update_colPfii --------------------------
	.section	.text._Z19cholesky_update_colPfii,"ax",@progbits
	.align	128
        .global         _Z19cholesky_update_colPfii
        .type           _Z19cholesky_update_colPfii,@function
        .size           _Z19cholesky_update_colPfii,(.L_x_29 - _Z19cholesky_update_colPfii)
        .other          _Z19cholesky_update_colPfii,@"STO_CUDA_ENTRY STV_DEFAULT"
_Z19cholesky_update_colPfii:
.text._Z19cholesky_update_colPfii:
[----:B------:R-:W-:Y:S01]  /*0000*/  LDC R1, c[0x0][0x37c] ;  /* 0x0000df00ff017b82 */ /* 0x000fe20000000800 */
[----:B------:R-:W0:Y:S07]  /*0010*/  S2R R0, SR_TID.X ;  /* 0x0000000000007919 */ /* 0x000e2e0000002100 */
[----:B------:R-:W0:Y:S08]  /*0020*/  S2UR UR4, SR_CTAID.X ;  /* 0x00000000000479c3 */ /* 0x000e300000002500 */
[----:B------:R-:W0:Y:S08]  /*0030*/  LDC R5, c[0x0][0x360] ;  /* 0x0000d800ff057b82 */ /* 0x000e300000000800 */
[----:B------:R-:W1:Y:S01]  /*0040*/  LDC.64 R2, c[0x0][0x388] ;  /* 0x0000e200ff027b82 */ /* 0x000e620000000a00 */
[----:B0-----:R-:W-:-:S05]  /*0050*/  IMAD R5, R5, UR4, R0 ;  /* 0x0000000405057c24 */ /* 0x001fca000f8e0200 */
[----:B-1----:R-:W-:-:S04]  /*0060*/  IADD3.X R0, PT, PT, R5, R2, RZ, PT, !PT ;  /* 0x0000000205007210 */ /* 0x002fc80003ffe4ff */
[----:B------:R-:W-:-:S13]  /*0070*/  ISETP.GE.AND P0, PT, R0, R3, PT ;  /* 0x000000030000720c */ /* 0x000fda0003f06270 */
[----:B------:R-:W-:Y:S05]  /*0080*/  @P0 EXIT ;  /* 0x000000000000094d */ /* 0x000fea0003800000 */
[----:B------:R-:W-:Y:S01]  /*0090*/  ISETP.GE.AND P0, PT, R2, 0x1, PT ;  /* 0x000000010200780c */ /* 0x000fe20003f06270 */
[----:B------:R-:W0:Y:S01]  /*00a0*/  LDCU.64 UR6, c[0x0][0x358] ;  /* 0x00006b00ff0677ac */ /* 0x000e220008000a00 */
[----:B------:R-:W-:-:S11]  /*00b0*/  IMAD.MOV.U32 R16, RZ, RZ, RZ ;  /* 0x000000ffff107224 */ /* 0x000fd600078e00ff */
[----:B------:R-:W-:Y:S05]  /*00c0*/  @!P0 BRA `(.L_x_0) ;  /* 0x0000000800488947 */ /* 0x000fea0003800000 */
[C---:B------:R-:W-:Y:S01]  /*00d0*/  ISETP.GE.U32.AND P0, PT, R2.reuse, 0x10, PT ;  /* 0x000000100200780c */ /* 0x040fe20003f06070 */
[----:B------:R-:W-:Y:S01]  /*00e0*/  HFMA2 R16, -RZ, RZ, 0, 0 ;  /* 0x00000000ff107431 */ /* 0x000fe200000001ff */
[----:B------:R-:W-:Y:S01]  /*00f0*/  LOP3.LUT R24, R2, 0xf, RZ, 0xc0, !PT ;  /* 0x0000000f02187812 */ /* 0x000fe200078ec0ff */
[-C--:B------:R-:W-:Y:S02]  /*0100*/  IMAD R10, R0, R3.reuse, RZ ;  /* 0x00000003000a7224 */ /* 0x080fe400078e02ff */
[----:B------:R-:W-:Y:S01]  /*0110*/  IMAD R12, R2, R3, RZ ;  /* 0x00000003020c7224 */ /* 0x000fe200078e02ff */
[----:B------:R-:W-:Y:S01]  /*0120*/  ISETP.NE.AND P1, PT, R24, RZ, PT ;  /* 0x000000ff1800720c */ /* 0x000fe20003f25270 */
[----:B------:R-:W-:-:S06]  /*0130*/  IMAD.MOV.U32 R13, RZ, RZ, RZ ;  /* 0x000000ffff0d7224 */ /* 0x000fcc00078e00ff */
[----:B------:R-:W-:Y:S06]  /*0140*/  @!P0 BRA `(.L_x_1) ;  /* 0x0000000400048947 */ /* 0x000fec0003800000 */
[----:B------:R-:W1:Y:S01]  /*0150*/  LDCU.64 UR4, c[0x0][0x380] ;  /* 0x00007000ff0477ac */ /* 0x000e620008000a00 */
[----:B------:R-:W-:Y:S01]  /*0160*/  LOP3.LUT R13, R2, 0x7ffffff0, RZ, 0xc0, !PT ;  /* 0x7ffffff0020d7812 */ /* 0x000fe200078ec0ff */
[----:B------:R-:W-:Y:S01]  /*0170*/  IMAD.MOV.U32 R11, RZ, RZ, R12 ;  /* 0x000000ffff0b7224 */ /* 0x000fe200078e000c */
[----:B------:R-:W-:Y:S02]  /*0180*/  MOV R16, RZ ;  /* 0x000000ff00107202 */ /* 0x000fe40000000f00 */
[----:B------:R-:W-:Y:S01]  /*0190*/  MOV R15, R10 ;  /* 0x0000000a000f7202 */ /* 0x000fe20000000f00 */
[----:B------:R-:W-:Y:S01]  /*01a0*/  IMAD.MOV R14, RZ, RZ, -R13 ;  /* 0x000000ffff0e7224 */ /* 0x000fe200078e0a0d */
[----:B-1----:R-:W-:-:S04]  /*01b0*/  UIADD3 UR4, UP0, UPT, UR4, 0x20, URZ ;  /* 0x0000002004047890 */ /* 0x002fc8000ff1e0ff */
[----:B------:R-:W-:Y:S02]  /*01c0*/  UIADD3.X UR5, UPT, UPT, URZ, UR5, URZ, UP0, !UPT ;  /* 0x00000005ff057290 */ /* 0x000fe400087fe4ff */
[----:B------:R-:W-:-:S04]  /*01d0*/  MOV R4, UR4 ;  /* 0x0000000400047c02 */ /* 0x000fc80008000f00 */
[----:B------:R-:W-:-:S07]  /*01e0*/  IMAD.U32 R5, RZ, RZ, UR5 ;  /* 0x00000005ff057e24 */ /* 0x000fce000f8e00ff */
.L_x_2:
[----:B------:R-:W-:-:S04]  /*01f0*/  IMAD.WIDE R6, R15, 0x4, R4 ;  /* 0x000000040f067825 */ /* 0x000fc800078e0204 */
[----:B------:R-:W-:Y:S01]  /*0200*/  IMAD.WIDE R8, R11, 0x4, R4 ;  /* 0x000000040b087825 */ /* 0x000fe200078e0204 */
[----:B0-----:R-:W2:Y:S04]  /*0210*/  LDG.E R19, desc[UR6][R6.64+-0x20] ;  /* 0xffffe00606137981 */ /* 0x001ea8000c1e1900 */
[----:B------:R-:W2:Y:S04]  /*0220*/  LDG.E R18, desc[UR6][R8.64+-0x20] ;  /* 0xffffe00608127981 */ /* 0x000ea8000c1e1900 */
[----:B------:R-:W3:Y:S04]  /*0230*/  LDG.E R23, desc[UR6][R6.64+-0x1c] ;  /* 0xffffe40606177981 */ /* 0x000ee8000c1e1900 */
[----:B------:R-:W3:Y:S04]  /*0240*/  LDG.E R26, desc[UR6][R8.64+-0x1c] ;  /* 0xffffe406081a7981 */ /* 0x000ee8000c1e1900 */
[----:B------:R-:W4:Y:S04]  /*0250*/  LDG.E R20, desc[UR6][R6.64+-0x18] ;  /* 0xffffe80606147981 */ /* 0x000f28000c1e1900 */
[----:B------:R-:W4:Y:S04]  /*0260*/  LDG.E R21, desc[UR6][R8.64+-0x18] ;  /* 0xffffe80608157981 */ /* 0x000f28000c1e1900 */
[----:B------:R-:W5:Y:S04]  /*0270*/  LDG.E R22, desc[UR6][R6.64+-0x14] ;  /* 0xffffec0606167981 */ /* 0x000f68000c1e1900 */
[----:B------:R-:W5:Y:S04]  /*0280*/  LDG.E R17, desc[UR6][R8.64+-0x14] ;  /* 0xffffec0608117981 */ /* 0x000f68000c1e1900 */
[----:B------:R-:W5:Y:S04]  /*0290*/  LDG.E R25, desc[UR6][R8.64+-0x10] ;  /* 0xfffff00608197981 */ /* 0x000f68000c1e1900 */
[----:B------:R-:W5:Y:S04]  /*02a0*/  LDG.E R27, desc[UR6][R8.64+0x18] ;  /* 0x00001806081b7981 */ /* 0x000f68000c1e1900 */
[----:B------:R-:W5:Y:S01]  /*02b0*/  LDG.E R28, desc[UR6][R8.64+0x1c] ;  /* 0x00001c06081c7981 */ /* 0x000f62000c1e1900 */
[----:B--2---:R-:W-:-:S03]  /*02c0*/  FFMA R18, R19, R18, R16 ;  /* 0x0000001213127223 */ /* 0x004fc60000000010 */
[----:B------:R-:W2:Y:S04]  /*02d0*/  LDG.E R16, desc[UR6][R6.64+-0x10] ;  /* 0xfffff00606107981 */ /* 0x000ea8000c1e1900 */
[----:B------:R-:W2:Y:S01]  /*02e0*/  LDG.E R19, desc[UR6][R8.64+-0xc] ;  /* 0xfffff40608137981 */ /* 0x000ea2000c1e1900 */
[----:B---3--:R-:W-:-:S03]  /*02f0*/  FFMA R23, R23, R26, R18 ;  /* 0x0000001a17177223 */ /* 0x008fc60000000012 */
[----:B------:R-:W3:Y:S04]  /*0300*/  LDG.E R18, desc[UR6][R6.64+-0xc] ;  /* 0xfffff40606127981 */ /* 0x000ee8000c1e1900 */
[----:B------:R-:W3:Y:S01]  /*0310*/  LDG.E R26, desc[UR6][R8.64+0x14] ;  /* 0x00001406081a7981 */ /* 0x000ee2000c1e1900 */
[----:B----4-:R-:W-:-:S03]  /*0320*/  FFMA R23, R20, R21, R23 ;  /* 0x0000001514177223 */ /* 0x010fc60000000017 */
[----:B------:R-:W4:Y:S04]  /*0330*/  LDG.E R20, desc[UR6][R6.64+-0x8] ;  /* 0xfffff80606147981 */ /* 0x000f28000c1e1900 */
[----:B------:R-:W4:Y:S01]  /*0340*/  LDG.E R21, desc[UR6][R8.64+-0x8] ;  /* 0xfffff80608157981 */ /* 0x000f22000c1e1900 */
[----:B-----5:R-:W-:-:S03]  /*0350*/  FFMA R17, R22, R17, R23 ;  /* 0x0000001116117223 */ /* 0x020fc60000000017 */
        /* <DEDUP_REMOVED lines=19> */
[----:B------:R-:W3:Y:S04]  /*0490*/  LDG.E R18, desc[UR6][R6.64+0x18] ;  /* 0x0000180606127981 */ /* 0x000ee8000c1e1900 */
[----:B------:R-:W3:Y:S01]  /*04a0*/  LDG.E R25, desc[UR6][R6.64+0x1c] ;  /* 0x00001c0606197981 */ /* 0x000ee2000c1e1900 */
[----:B------:R-:W-:Y:S01]  /*04b0*/  IADD3 R14, PT, PT, R14, 0x10, RZ ;  /* 0x000000100e0e7810 */ /* 0x000fe20007ffe0ff */
[----:B----4-:R-:W-:-:S03]  /*04c0*/  FFMA R21, R21, R20, R29 ;  /* 0x0000001415157223 */ /* 0x010fc6000000001d */
[----:B------:R-:W-:Y:S01]  /*04d0*/  ISETP.NE.AND P0, PT, R14, RZ, PT ;  /* 0x000000ff0e00720c */ /* 0x000fe20003f05270 */
[----:B-----5:R-:W-:Y:S01]  /*04e0*/  FFMA R21, R22, R23, R21 ;  /* 0x0000001716157223 */ /* 0x020fe20000000015 */
[----:B------:R-:W-:Y:S01]  /*04f0*/  VIADD R15, R15, 0x10 ;  /* 0x000000100f0f7836 */ /* 0x000fe20000000000 */
[----:B------:R-:W-:Y:S02]  /*0500*/  IADD3 R11, PT, PT, R11, 0x10, RZ ;  /* 0x000000100b0b7810 */ /* 0x000fe40007ffe0ff */
[----:B--2---:R-:W-:-:S04]  /*0510*/  FFMA R16, R16, R17, R21 ;  /* 0x0000001110107223 */ /* 0x004fc80000000015 */
[----:B---3--:R-:W-:-:S04]  /*0520*/  FFMA R19, R19, R26, R16 ;  /* 0x0000001a13137223 */ /* 0x008fc80000000010 */
[----:B------:R-:W-:-:S04]  /*0530*/  FFMA R18, R18, R27, R19 ;  /* 0x0000001b12127223 */ /* 0x000fc80000000013 */
[----:B------:R-:W-:Y:S01]  /*0540*/  FFMA R16, R25, R28, R18 ;  /* 0x0000001c19107223 */ /* 0x000fe20000000012 */
[----:B------:R-:W-:Y:S06]  /*0550*/  @P0 BRA `(.L_x_2) ;  /* 0xfffffffc00240947 */ /* 0x000fec000383ffff */
.L_x_1:
[----:B------:R-:W-:Y:S05]  /*0560*/  @!P1 BRA `(.L_x_0) ;  /* 0x0000000400209947 */ /* 0x000fea0003800000 */
[----:B------:R-:W-:Y:S02]  /*0570*/  ISETP.GE.U32.AND P0, PT, R24, 0x8, PT ;  /* 0x000000081800780c */ /* 0x000fe40003f06070 */
[----:B------:R-:W-:-:S04]  /*0580*/  LOP3.LUT R23, R2, 0x7, RZ, 0xc0, !PT ;  /* 0x0000000702177812 */ /* 0x000fc800078ec0ff */
[----:B------:R-:W-:-:S07]  /*0590*/  ISETP.NE.AND P1, PT, R23, RZ, PT ;  /* 0x000000ff1700720c */ /* 0x000fce0003f25270 */
[----:B------:R-:W-:Y:S06]  /*05a0*/  @!P0 BRA `(.L_x_3) ;  /* 0x0000000000788947 */ /* 0x000fec0003800000 */
[----:B------:R-:W1:Y:S01]  /*05b0*/  LDC.64 R6, c[0x0][0x380] ;  /* 0x0000e000ff067b82 */ /* 0x000e620000000a00 */
[----:B------:R-:W-:Y:S01]  /*05c0*/  IMAD.IADD R5, R10, 0x1, R13 ;  /* 0x000000010a057824 */ /* 0x000fe200078e020d */
[----:B------:R-:W-:-:S03]  /*05d0*/  IADD3 R9, PT, PT, R12, R13, RZ ;  /* 0x0000000d0c097210 */ /* 0x000fc60007ffe0ff */
[----:B-1----:R-:W-:-:S04]  /*05e0*/  IMAD.WIDE R4, R5, 0x4, R6 ;  /* 0x0000000405047825 */ /* 0x002fc800078e0206 */
        /* <DEDUP_REMOVED lines=16> */
[----:B------:R-:W5:Y:S01]  /*06f0*/  LDG.E R24, desc[UR6][R6.64+0x1c] ;  /* 0x00001c0606187981 */ /* 0x000f62000c1e1900 */
[----:B------:R-:W-:-:S02]  /*0700*/  VIADD R13, R13, 0x8 ;  /* 0x000000080d0d7836 */ /* 0x000fc40000000000 */
[----:B--2---:R-:W-:-:S04]  /*0710*/  FFMA R25, R25, R26, R16 ;  /* 0x0000001a19197223 */ /* 0x004fc80000000010 */
[----:B---3--:R-:W-:-:S04]  /*0720*/  FFMA R28, R28, R27, R25 ;  /* 0x0000001b1c1c7223 */ /* 0x008fc80000000019 */
[----:B----4-:R-:W-:-:S04]  /*0730*/  FFMA R22, R17, R22, R28 ;  /* 0x0000001611167223 */ /* 0x010fc8000000001c */
[----:B-----5:R-:W-:-:S04]  /*0740*/  FFMA R20, R15, R20, R22 ;  /* 0x000000140f147223 */ /* 0x020fc80000000016 */
[----:B------:R-:W-:-:S04]  /*0750*/  FFMA R18, R11, R18, R20 ;  /* 0x000000120b127223 */ /* 0x000fc80000000014 */
[----:B------:R-:W-:-:S04]  /*0760*/  FFMA R9, R9, R14, R18 ;  /* 0x0000000e09097223 */ /* 0x000fc80000000012 */
[----:B------:R-:W-:-:S04]  /*0770*/  FFMA R8, R8, R21, R9 ;  /* 0x0000001508087223 */ /* 0x000fc80000000009 */
[----:B------:R-:W-:-:S07]  /*0780*/  FFMA R16, R19, R24, R8 ;  /* 0x0000001813107223 */ /* 0x000fce0000000008 */
.L_x_3:
[----:B------:R-:W-:Y:S05]  /*0790*/  @!P1 BRA `(.L_x_0) ;  /* 0x0000000000949947 */ /* 0x000fea0003800000 */
[----:B------:R-:W-:Y:S02]  /*07a0*/  ISETP.GE.U32.AND P0, PT, R23, 0x4, PT ;  /* 0x000000041700780c */ /* 0x000fe40003f06070 */
[----:B------:R-:W-:-:S04]  /*07b0*/  LOP3.LUT R8, R2, 0x3, RZ, 0xc0, !PT ;  /* 0x0000000302087812 */ /* 0x000fc800078ec0ff */
[----:B------:R-:W-:-:S07]  /*07c0*/  ISETP.NE.AND P1, PT, R8, RZ, PT ;  /* 0x000000ff0800720c */ /* 0x000fce0003f25270 */
[----:B------:R-:W-:Y:S06]  /*07d0*/  @!P0 BRA `(.L_x_4) ;  /* 0x0000000000488947 */ /* 0x000fec0003800000 */
[----:B------:R-:W1:Y:S01]  /*07e0*/  LDC.64 R6, c[0x0][0x380] ;  /* 0x0000e000ff067b82 */ /* 0x000e620000000a00 */
[----:B------:R-:W-:Y:S01]  /*07f0*/  IADD3 R5, PT, PT, R10, R13, RZ ;  /* 0x0000000d0a057210 */ /* 0x000fe20007ffe0ff */
[----:B------:R-:W-:-:S04]  /*0800*/  IMAD.IADD R9, R12, 0x1, R13 ;  /* 0x000000010c097824 */ /* 0x000fc800078e020d */
[----:B-1----:R-:W-:-:S04]  /*0810*/  IMAD.WIDE R4, R5, 0x4, R6 ;  /* 0x0000000405047825 */ /* 0x002fc800078e0206 */
[----:B------:R-:W-:Y:S01]  /*0820*/  IMAD.WIDE R6, R9, 0x4, R6 ;  /* 0x0000000409067825 */ /* 0x000fe200078e0206 */
[----:B0-----:R-:W2:Y:S04]  /*0830*/  LDG.E R14, desc[UR6][R4.64+0x4] ;  /* 0x00000406040e7981 */ /* 0x001ea8000c1e1900 */
[----:B------:R-:W3:Y:S04]  /*0840*/  LDG.E R9, desc[UR6][R4.64] ;  /* 0x0000000604097981 */ /* 0x000ee8000c1e1900 */
[----:B------:R-:W3:Y:S04]  /*0850*/  LDG.E R11, desc[UR6][R6.64] ;  /* 0x00000006060b7981 */ /* 0x000ee8000c1e1900 */
[----:B------:R-:W2:Y:S04]  /*0860*/  LDG.E R15, desc[UR6][R6.64+0x4] ;  /* 0x00000406060f7981 */ /* 0x000ea8000c1e1900 */
[----:B------:R-:W4:Y:S04]  /*0870*/  LDG.E R18, desc[UR6][R4.64+0x8] ;  /* 0x0000080604127981 */ /* 0x000f28000c1e1900 */
[----:B------:R-:W4:Y:S04]  /*0880*/  LDG.E R17, desc[UR6][R6.64+0x8] ;  /* 0x0000080606117981 */ /* 0x000f28000c1e1900 */
[----:B------:R-:W5:Y:S04]  /*0890*/  LDG.E R20, desc[UR6][R4.64+0xc] ;  /* 0x00000c0604147981 */ /* 0x000f68000c1e1900 */
[----:B------:R-:W5:Y:S01]  /*08a0*/  LDG.E R19, desc[UR6][R6.64+0xc] ;  /* 0x00000c0606137981 */ /* 0x000f62000c1e1900 */
[----:B------:R-:W-:Y:S01]  /*08b0*/  IADD3 R13, PT, PT, R13, 0x4, RZ ;  /* 0x000000040d0d7810 */ /* 0x000fe20007ffe0ff */
[----:B---3--:R-:W-:-:S04]  /*08c0*/  FFMA R9, R9, R11, R16 ;  /* 0x0000000b09097223 */ /* 0x008fc80000000010 */
[----:B--2---:R-:W-:-:S04]  /*08d0*/  FFMA R9, R14, R15, R9 ;  /* 0x0000000f0e097223 */ /* 0x004fc80000000009 */
[----:B----4-:R-:W-:-:S04]  /*08e0*/  FFMA R9, R18, R17, R9 ;  /* 0x0000001112097223 */ /* 0x010fc80000000009 */
[----:B-----5:R-:W-:-:S07]  /*08f0*/  FFMA R16, R20, R19, R9 ;  /* 0x0000001314107223 */ /* 0x020fce0000000009 */
.L_x_4:
[----:B------:R-:W-:Y:S05]  /*0900*/  @!P1 BRA `(.L_x_0) ;  /* 0x0000000000389947 */ /* 0x000fea0003800000 */
[----:B------:R-:W1:Y:S01]  /*0910*/  LDC.64 R4, c[0x0][0x380] ;  /* 0x0000e000ff047b82 */ /* 0x000e620000000a00 */
[----:B------:R-:W-:Y:S01]  /*0920*/  IMAD.IADD R11, R12, 0x1, R13 ;  /* 0x000000010c0b7824 */ /* 0x000fe200078e020d */
[----:B------:R-:W-:Y:S01]  /*0930*/  IADD3 R13, PT, PT, R10, R13, RZ ;  /* 0x0000000d0a0d7210 */ /* 0x000fe20007ffe0ff */
[----:B------:R-:W-:-:S07]  /*0940*/  IMAD.MOV R10, RZ, RZ, -R8 ;  /* 0x000000ffff0a7224 */ /* 0x000fce00078e0a08 */
.L_x_5:
[----:B-1----:R-:W-:-:S04]  /*0950*/  IMAD.WIDE R6, R11, 0x4, R4 ;  /* 0x000000040b067825 */ /* 0x002fc800078e0204 */
[----:B------:R-:W-:Y:S02]  /*0960*/  IMAD.WIDE R8, R13, 0x4, R4 ;  /* 0x000000040d087825 */ /* 0x000fe400078e0204 */
[----:B0-----:R-:W2:Y:S04]  /*0970*/  LDG.E R6, desc[UR6][R6.64] ;  /* 0x0000000606067981 */ /* 0x001ea8000c1e1900 */
[----:B------:R-:W2:Y:S01]  /*0980*/  LDG.E R9, desc[UR6][R8.64] ;  /* 0x0000000608097981 */ /* 0x000ea2000c1e1900 */
[----:B------:R-:W-:Y:S01]  /*0990*/  IADD3 R10, PT, PT, R10, 0x1, RZ ;  /* 0x000000010a0a7810 */ /* 0x000fe20007ffe0ff */
[----:B------:R-:W-:Y:S01]  /*09a0*/  VIADD R11, R11, 0x1 ;  /* 0x000000010b0b7836 */ /* 0x000fe20000000000 */
[----:B------:R-:W-:Y:S02]  /*09b0*/  IADD3 R13, PT, PT, R13, 0x1, RZ ;  /* 0x000000010d0d7810 */ /* 0x000fe40007ffe0ff */
[----:B------:R-:W-:Y:S01]  /*09c0*/  ISETP.NE.AND P0, PT, R10, RZ, PT ;  /* 0x000000ff0a00720c */ /* 0x000fe20003f05270 */
[----:B--2---:R-:W-:-:S12]  /*09d0*/  FFMA R16, R9, R6, R16 ;  /* 0x0000000609107223 */ /* 0x004fd80000000010 */
[----:B------:R-:W-:Y:S05]  /*09e0*/  @P0 BRA `(.L_x_5) ;  /* 0xfffffffc00d80947 */ /* 0x000fea000383ffff */
.L_x_0:
[----:B------:R-:W1:Y:S01]  /*09f0*/  LDC.64 R4, c[0x0][0x380] ;  /* 0x0000e000ff047b82 */ /* 0x000e620000000a00 */
[-CC-:B------:R-:W-:Y:S02]  /*0a00*/  IMAD R7, R2, R3.reuse, R2.reuse ;  /* 0x0000000302077224 */ /* 0x180fe400078e0202 */
[----:B------:R-:W-:Y:S02]  /*0a10*/  IMAD R3, R0, R3, R2 ;  /* 0x0000000300037224 */ /* 0x000fe400078e0202 */
[----:B-1----:R-:W-:-:S06]  /*0a20*/  IMAD.WIDE R6, R7, 0x4, R4 ;  /* 0x0000000407067825 */ /* 0x002fcc00078e0204 */
[----:B0-----:R-:W2:Y:S01]  /*0a30*/  LDG.E R7, desc[UR6][R6.64] ;  /* 0x0000000606077981 */ /* 0x001ea2000c1e1900 */
[----:B------:R-:W-:-:S05]  /*0a40*/  IMAD.WIDE R4, R3, 0x4, R4 ;  /* 0x0000000403047825 */ /* 0x000fca00078e0204 */
[----:B------:R-:W3:Y:S01]  /*0a50*/  LDG.E R3, desc[UR6][R4.64] ;  /* 0x0000000604037981 */ /* 0x000ee2000c1e1900 */
[----:B------:R-:W-:Y:S01]  /*0a60*/  BSSY.RECONVERGENT B0, `(.L_x_6) ;  /* 0x000000d000007945 */ /* 0x000fe20003800200 */
[----:B--2---:R-:W0:Y:S01]  /*0a70*/  MUFU.RCP R2, R7 ;  /* 0x0000000700027308 */ /* 0x004e220000001000 */
[----:B---3--:R-:W-:-:S07]  /*0a80*/  FADD R0, R3, -R16 ;  /* 0x8000001003007221 */ /* 0x008fce0000000000 */
[----:B------:R-:W1:Y:S01]  /*0a90*/  FCHK P0, R0, R7 ;  /* 0x0000000700007302 */ /* 0x000e620000000000 */
[----:B0-----:R-:W-:-:S04]  /*0aa0*/  FFMA R9, -R7, R2, 1 ;  /* 0x3f80000007097423 */ /* 0x001fc80000000102 */
[----:B------:R-:W-:-:S04]  /*0ab0*/  FFMA R9, R2, R9, R2 ;  /* 0x0000000902097223 */ /* 0x000fc80000000002 */
[----:B------:R-:W-:-:S04]  /*0ac0*/  FFMA R2, R0, R9, RZ ;  /* 0x0000000900027223 */ /* 0x000fc800000000ff */
[----:B------:R-:W-:-:S04]  /*0ad0*/  FFMA R3, -R7, R2, R0 ;  /* 0x0000000207037223 */ /* 0x000fc80000000100 */
[----:B------:R-:W-:Y:S01]  /*0ae0*/  FFMA R3, R9, R3, R2 ;  /* 0x0000000309037223 */ /* 0x000fe20000000002 */
[----:B-1----:R-:W-:Y:S06]  /*0af0*/  @!P0 BRA `(.L_x_7) ;  /* 0x00000000000c8947 */ /* 0x002fec0003800000 */
[----:B------:R-:W-:-:S07]  /*0b00*/  MOV R2, 0xb20 ;  /* 0x00000b2000027802 */ /* 0x000fce0000000f00 */
[----:B------:R-:W-:Y:S05]  /*0b10*/  CALL.REL.NOINC `($__internal_0_$__cuda_sm3x_div_rn_noftz_f32_slowpath) ;  /* 0x0000000000107944 */ /* 0x000fea0003c00000 */
[----:B------:R-:W-:-:S07]  /*0b20*/  IMAD.MOV.U32 R3, RZ, RZ, R0 ;  /* 0x000000ffff037224 */ /* 0x000fce00078e0000 */
.L_x_7:
[----:B------:R-:W-:Y:S05]  /*0b30*/  BSYNC.RECONVERGENT B0 ;  /* 0x0000000000007941 */ /* 0x000fea0003800200 */
.L_x_6:
[----:B------:R-:W-:Y:S01]  /*0b40*/  STG.E desc[UR6][R4.64], R3 ;  /* 0x0000000304007986 */ /* 0x000fe2000c101906 */
[----:B------:R-:W-:Y:S05]  /*0b50*/  EXIT ;  /* 0x000000000000794d */ /* 0x000fea0003800000 */
        .weak           $__internal_0_$__cuda_sm3x_div_rn_noftz_f32_slowpath
        .type           $__internal_0_$__cuda_sm3x_div_rn_noftz_f32_slowpath,@function
        .size           $__internal_0_$__cuda_sm3x_div_rn_noftz_f32_slowpath,(.L_x_29 - $__internal_0_$__cuda_sm3x_div_rn_noftz_f32_slowpath)
$__internal_0_$__cuda_sm3x_div_rn_noftz_f32_slowpath:
[----:B------:R-:W-:Y:S01]  /*0b60*/  SHF.R.U32.HI R6, RZ, 0x17, R7 ;  /* 0x00000017ff067819 */ /* 0x000fe20000011607 */
[----:B------:R-:W-:Y:S01]  /*0b70*/  BSSY.RECONVERGENT B1, `(.L_x_8) ;  /* 0x0000064000017945 */ /* 0x000fe20003800200 */
[----:B------:R-:W-:Y:S02]  /*0b80*/  SHF.R.U32.HI R3, RZ, 0x17, R0 ;  /* 0x00000017ff037819 */ /* 0x000fe40000011600 */
[----:B------:R-:W-:Y:S02]  /*0b90*/  LOP3.LUT R6, R6, 0xff, RZ, 0xc0, !PT ;  /* 0x000000ff06067812 */ /* 0x000fe400078ec0ff */
[----:B------:R-:W-:Y:S02]  /*0ba0*/  LOP3.LUT R12, R3, 0xff, RZ, 0xc0, !PT ;  /* 0x000000ff030c7812 */ /* 0x000fe400078ec0ff */
[----:B------:R-:W-:Y:S02]  /*0bb0*/  IADD3 R10, PT, PT, R6, -0x1, RZ ;  /* 0xffffffff060a7810 */ /* 0x000fe40007ffe0ff */
[----:B------:R-:W-:Y:S01]  /*0bc0*/  MOV R8, R0 ;  /* 0x0000000000087202 */ /* 0x000fe20000000f00 */
[----:B------:R-:W-:Y:S01]  /*0bd0*/  VIADD R11, R12, 0xffffffff ;  /* 0xffffffff0c0b7836 */ /* 0x000fe20000000000 */
[----:B------:R-:W-:-:S04]  /*0be0*/  ISETP.GT.U32.AND P0, PT, R10, 0xfd, PT ;  /* 0x000000fd0a00780c */ /* 0x000fc80003f04070 */
[----:B------:R-:W-:-:S13]  /*0bf0*/  ISETP.GT.U32.OR P0, PT, R11, 0xfd, P0 ;  /* 0x000000fd0b00780c */ /* 0x000fda0000704470 */
[----:B------:R-:W-:Y:S01]  /*0c00*/  @!P0 IMAD.MOV.U32 R9, RZ, RZ, RZ ;  /* 0x000000ffff098224 */ /* 0x000fe200078e00ff */
[----:B------:R-:W-:Y:S06]  /*0c10*/  @!P0 BRA `(.L_x_9) ;  /* 0x0000000000608947 */ /* 0x000fec0003800000 */
[----:B------:R-:W-:Y:S02]  /*0c20*/  FSETP.GTU.FTZ.AND P0, PT, |R0|, +INF , PT ;  /* 0x7f8000000000780b */ /* 0x000fe40003f1c200 */
[----:B------:R-:W-:Y:S02]  /*0c30*/  FSETP.GTU.FTZ.AND P1, PT, |R7|, +INF , PT ;  /* 0x7f8000000700780b */ /* 0x000fe40003f3c200 */
[----:B------:R-:W-:Y:S02]  /*0c40*/  MOV R3, R7 ;  /* 0x0000000700037202 */ /* 0x000fe40000000f00 */
[----:B------:R-:W-:-:S13]  /*0c50*/  PLOP3.LUT P0, PT, P0, P1, PT, 0xf8, 0x8f ;  /* 0x00000000008f781c */ /* 0x000fda0000703f70 */
[----:B------:R-:W-:Y:S05]  /*0c60*/  @P0 BRA `(.L_x_10) ;  /* 0x00000004004c0947 */ /* 0x000fea0003800000 */
[----:B------:R-:W-:-:S13]  /*0c70*/  LOP3.LUT P0, RZ, R7, 0x7fffffff, R8, 0xc8, !PT ;  /* 0x7fffffff07ff7812 */ /* 0x000fda000780c808 */
[----:B------:R-:W-:Y:S05]  /*0c80*/  @!P0 BRA `(.L_x_11) ;  /* 0x00000004003c8947 */ /* 0x000fea0003800000 */
[C---:B------:R-:W-:Y:S02]  /*0c90*/  FSETP.NEU.FTZ.AND P2, PT, |R0|.reuse, +INF , PT ;  /* 0x7f8000000000780b */ /* 0x040fe40003f5d200 */
[----:B------:R-:W-:Y:S02]  /*0ca0*/  FSETP.NEU.FTZ.AND P1, PT, |R3|, +INF , PT ;  /* 0x7f8000000300780b */ /* 0x000fe40003f3d200 */
[----:B------:R-:W-:-:S11]  /*0cb0*/  FSETP.NEU.FTZ.AND P0, PT, |R0|, +INF , PT ;  /* 0x7f8000000000780b */ /* 0x000fd60003f1d200 */
[----:B------:R-:W-:Y:S05]  /*0cc0*/  @!P1 BRA !P2, `(.L_x_11) ;  /* 0x00000004002c9947 */ /* 0x000fea0005000000 */
[----:B------:R-:W-:-:S04]  /*0cd0*/  LOP3.LUT P2, RZ, R8, 0x7fffffff, RZ, 0xc0, !PT ;  /* 0x7fffffff08ff7812 */ /* 0x000fc8000784c0ff */
[----:B------:R-:W-:-:S13]  /*0ce0*/  PLOP3.LUT P1, PT, P1, P2, PT, 0x2f, 0xf2 ;  /* 0x0000000000f2781c */ /* 0x000fda0000f24577 */
[----:B------:R-:W-:Y:S05]  /*0cf0*/  @P1 BRA `(.L_x_12) ;  /* 0x0000000400181947 */ /* 0x000fea0003800000 */
[----:B------:R-:W-:-:S04]  /*0d00*/  LOP3.LUT P1, RZ, R7, 0x7fffffff, RZ, 0xc0, !PT ;  /* 0x7fffffff07ff7812 */ /* 0x000fc8000782c0ff */
[----:B------:R-:W-:-:S13]  /*0d10*/  PLOP3.LUT P0, PT, P0, P1, PT, 0x2f, 0xf2 ;  /* 0x0000000000f2781c */ /* 0x000fda0000702577 */
[----:B------:R-:W-:Y:S05]  /*0d20*/  @P0 BRA `(.L_x_13) ;  /* 0x0000000400000947 */ /* 0x000fea0003800000 */
[----:B------:R-:W-:Y:S02]  /*0d30*/  ISETP.GE.AND P0, PT, R11, RZ, PT ;  /* 0x000000ff0b00720c */ /* 0x000fe40003f06270 */
[----:B------:R-:W-:-:S11]  /*0d40*/  ISETP.GE.AND P1, PT, R10, RZ, PT ;  /* 0x000000ff0a00720c */ /* 0x000fd60003f26270 */
[----:B------:R-:W-:Y:S01]  /*0d50*/  @P0 IMAD.MOV.U32 R9, RZ, RZ, RZ ;  /* 0x000000ffff090224 */ /* 0x000fe200078e00ff */
[----:B------:R-:W-:Y:S01]  /*0d60*/  @!P0 MOV R9, 0xffffffc0 ;  /* 0xffffffc000098802 */ /* 0x000fe20000000f00 */
[----:B------:R-:W-:Y:S01]  /*0d70*/  @!P0 FFMA R8, R0, 1.84467440737095516160e+19, RZ ;  /* 0x5f80000000088823 */ /* 0x000fe200000000ff */
[----:B------:R-:W-:-:S03]  /*0d80*/  @!P1 FFMA R7, R3, 1.84467440737095516160e+19, RZ ;  /* 0x5f80000003079823 */ /* 0x000fc600000000ff */
[----:B------:R-:W-:-:S07]  /*0d90*/  @!P1 VIADD R9, R9, 0x40 ;  /* 0x0000004009099836 */ /* 0x000fce0000000000 */
.L_x_9:
[----:B------:R-:W-:Y:S01]  /*0da0*/  LEA R0, R6, 0xc0800000, 0x17 ;  /* 0xc080000006007811 */ /* 0x000fe200078eb8ff */
[----:B------:R-:W-:Y:S01]  /*0db0*/  VIADD R3, R12, 0xffffff81 ;  /* 0xffffff810c037836 */ /* 0x000fe20000000000 */
[----:B------:R-:W-:Y:S02]  /*0dc0*/  BSSY.RECONVERGENT B2, `(.L_x_14) ;  /* 0x0000035000027945 */ /* 0x000fe40003800200 */
[----:B------:R-:W-:Y:S01]  /*0dd0*/  IADD3 R7, PT, PT, -R0, R7, RZ ;  /* 0x0000000700077210 */ /* 0x000fe20007ffe1ff */
[C---:B------:R-:W-:Y:S01]  /*0de0*/  IMAD R0, R3.reuse, -0x800000, R8 ;  /* 0xff80000003007824 */ /* 0x040fe200078e0208 */
[----:B------:R-:W-:Y:S02]  /*0df0*/  IADD3 R6, PT, PT, R3, 0x7f, -R6 ;  /* 0x0000007f03067810 */ /* 0x000fe40007ffe806 */
[----:B------:R-:W0:Y:S01]  /*0e00*/  MUFU.RCP R10, R7 ;  /* 0x00000007000a7308 */ /* 0x000e220000001000 */
[----:B------:R-:W-:Y:S01]  /*0e10*/  FADD.FTZ R11, -R7, -RZ ;  /* 0x800000ff070b7221 */ /* 0x000fe20000010100 */
[----:B------:R-:W-:-:S03]  /*0e20*/  IADD3 R6, PT, PT, R6, R9, RZ ;  /* 0x0000000906067210 */ /* 0x000fc60007ffe0ff */
[----:B0-----:R-:W-:-:S04]  /*0e30*/  FFMA R13, R10, R11, 1 ;  /* 0x3f8000000a0d7423 */ /* 0x001fc8000000000b */
[----:B------:R-:W-:-:S04]  /*0e40*/  FFMA R15, R10, R13, R10 ;  /* 0x0000000d0a0f7223 */ /* 0x000fc8000000000a */
[----:B------:R-:W-:-:S04]  /*0e50*/  FFMA R8, R0, R15, RZ ;  /* 0x0000000f00087223 */ /* 0x000fc800000000ff */
[----:B------:R-:W-:-:S04]  /*0e60*/  FFMA R13, R11, R8, R0 ;  /* 0x000000080b0d7223 */ /* 0x000fc80000000000 */
[----:B------:R-:W-:-:S04]  /*0e70*/  FFMA R8, R15, R13, R8 ;  /* 0x0000000d0f087223 */ /* 0x000fc80000000008 */
[----:B------:R-:W-:-:S04]  /*0e80*/  FFMA R11, R11, R8, R0 ;  /* 0x000000080b0b7223 */ /* 0x000fc80000000000 */
[----:B------:R-:W-:-:S05]  /*0e90*/  FFMA R0, R15, R11, R8 ;  /* 0x0000000b0f007223 */ /* 0x000fca0000000008 */
[----:B------:R-:W-:-:S04]  /*0ea0*/  SHF.R.U32.HI R3, RZ, 0x17, R0 ;  /* 0x00000017ff037819 */ /* 0x000fc80000011600 */
[----:B------:R-:W-:-:S05]  /*0eb0*/  LOP3.LUT R3, R3, 0xff, RZ, 0xc0, !PT ;  /* 0x000000ff03037812 */ /* 0x000fca00078ec0ff */
[----:B------:R-:W-:-:S05]  /*0ec0*/  IMAD.IADD R9, R3, 0x1, R6 ;  /* 0x0000000103097824 */ /* 0x000fca00078e0206 */
[----:B------:R-:W-:-:S04]  /*0ed0*/  IADD3 R3, PT, PT, R9, -0x1, RZ ;  /* 0xffffffff09037810 */ /* 0x000fc80007ffe0ff */
[----:B------:R-:W-:-:S13]  /*0ee0*/  ISETP.GE.U32.AND P0, PT, R3, 0xfe, PT ;  /* 0x000000fe0300780c */ /* 0x000fda0003f06070 */
[----:B------:R-:W-:Y:S05]  /*0ef0*/  @!P0 BRA `(.L_x_15) ;  /* 0x0000000000808947 */ /* 0x000fea0003800000 */
[----:B------:R-:W-:-:S13]  /*0f00*/  ISETP.GT.AND P0, PT, R9, 0xfe, PT ;  /* 0x000000fe0900780c */ /* 0x000fda0003f04270 */
[----:B------:R-:W-:Y:S05]  /*0f10*/  @P0 BRA `(.L_x_16) ;  /* 0x00000000006c0947 */ /* 0x000fea0003800000 */
[----:B------:R-:W-:-:S13]  /*0f20*/  ISETP.GE.AND P0, PT, R9, 0x1, PT ;  /* 0x000000010900780c */ /* 0x000fda0003f06270 */
[----:B------:R-:W-:Y:S05]  /*0f30*/  @P0 BRA `(.L_x_17) ;  /* 0x0000000000740947 */ /* 0x000fea0003800000 */
[----:B------:R-:W-:Y:S02]  /*0f40*/  ISETP.GE.AND P0, PT, R9, -0x18, PT ;  /* 0xffffffe80900780c */ /* 0x000fe40003f06270 */
[----:B------:R-:W-:-:S11]  /*0f50*/  LOP3.LUT R0, R0, 0x80000000, RZ, 0xc0, !PT ;  /* 0x8000000000007812 */ /* 0x000fd600078ec0ff */
[----:B------:R-:W-:Y:S05]  /*0f60*/  @!P0 BRA `(.L_x_17) ;  /* 0x0000000000688947 */ /* 0x000fea0003800000 */
[CCC-:B------:R-:W-:Y:S01]  /*0f70*/  FFMA.RZ R3, R15.reuse, R11.reuse, R8.reuse ;  /* 0x0000000b0f037223 */ /* 0x1c0fe2000000c008 */
[-CC-:B------:R-:W-:Y:S01]  /*0f80*/  FFMA.RM R6, R15, R11.reuse, R8.reuse ;  /* 0x0000000b0f067223 */ /* 0x180fe20000004008 */
[C---:B------:R-:W-:Y:S02]  /*0f90*/  ISETP.NE.AND P2, PT, R9.reuse, RZ, PT ;  /* 0x000000ff0900720c */ /* 0x040fe40003f45270 */
[----:B------:R-:W-:Y:S02]  /*0fa0*/  ISETP.NE.AND P1, PT, R9, RZ, PT ;  /* 0x000000ff0900720c */ /* 0x000fe40003f25270 */
[----:B------:R-:W-:Y:S01]  /*0fb0*/  LOP3.LUT R7, R3, 0x7fffff, RZ, 0xc0, !PT ;  /* 0x007fffff03077812 */ /* 0x000fe200078ec0ff */
[----:B------:R-:W-:Y:S01]  /*0fc0*/  FFMA.RP R3, R15, R11, R8 ;  /* 0x0000000b0f037223 */ /* 0x000fe20000008008 */
[C---:B------:R-:W-:Y:S01]  /*0fd0*/  VIADD R8, R9.reuse, 0x20 ;  /* 0x0000002009087836 */ /* 0x040fe20000000000 */
[----:B------:R-:W-:Y:S02]  /*0fe0*/  IADD3 R9, PT, PT, -R9, RZ, RZ ;  /* 0x000000ff09097210 */ /* 0x000fe40007ffe1ff */
[----:B------:R-:W-:-:S02]  /*0ff0*/  LOP3.LUT R7, R7, 0x800000, RZ, 0xfc, !PT ;  /* 0x0080000007077812 */ /* 0x000fc400078efcff */
[----:B------:R-:W-:Y:S02]  /*1000*/  FSETP.NEU.FTZ.AND P0, PT, R3, R6, PT ;  /* 0x000000060300720b */ /* 0x000fe40003f1d000 */
[----:B------:R-:W-:Y:S02]  /*1010*/  SHF.L.U32 R8, R7, R8, RZ ;  /* 0x0000000807087219 */ /* 0x000fe400000006ff */
[----:B------:R-:W-:Y:S02]  /*1020*/  SEL R6, R9, RZ, P2 ;  /* 0x000000ff09067207 */ /* 0x000fe40001000000 */
[----:B------:R-:W-:Y:S02]  /*1030*/  ISETP.NE.AND P1, PT, R8, RZ, P1 ;  /* 0x000000ff0800720c */ /* 0x000fe40000f25270 */
[----:B------:R-:W-:Y:S02]  /*1040*/  SHF.R.U32.HI R6, RZ, R6, R7 ;  /* 0x00000006ff067219 */ /* 0x000fe40000011607 */
[----:B------:R-:W-:-:S02]  /*1050*/  PLOP3.LUT P0, PT, P0, P1, PT, 0xf8, 0x8f ;  /* 0x00000000008f781c */ /* 0x000fc40000703f70 */
[----:B------:R-:W-:Y:S02]  /*1060*/  SHF.R.U32.HI R8, RZ, 0x1, R6 ;  /* 0x00000001ff087819 */ /* 0x000fe40000011606 */
[----:B------:R-:W-:-:S04]  /*1070*/  SEL R3, RZ, 0x1, !P0 ;  /* 0x00000001ff037807 */ /* 0x000fc80004000000 */
[----:B------:R-:W-:-:S04]  /*1080*/  LOP3.LUT R3, R3, 0x1, R8, 0xf8, !PT ;  /* 0x0000000103037812 */ /* 0x000fc800078ef808 */
[----:B------:R-:W-:-:S05]  /*1090*/  LOP3.LUT R3, R3, R6, RZ, 0xc0, !PT ;  /* 0x0000000603037212 */ /* 0x000fca00078ec0ff */
[----:B------:R-:W-:-:S05]  /*10a0*/  IMAD.IADD R3, R8, 0x1, R3 ;  /* 0x0000000108037824 */ /* 0x000fca00078e0203 */
[----:B------:R-:W-:Y:S01]  /*10b0*/  LOP3.LUT R0, R3, R0, RZ, 0xfc, !PT ;  /* 0x0000000003007212 */ /* 0x000fe200078efcff */
[----:B------:R-:W-:Y:S06]  /*10c0*/  BRA `(.L_x_17) ;  /* 0x0000000000107947 */ /* 0x000fec0003800000 */
.L_x_16:
[----:B------:R-:W-:-:S04]  /*10d0*/  LOP3.LUT R0, R0, 0x80000000, RZ, 0xc0, !PT ;  /* 0x8000000000007812 */ /* 0x000fc800078ec0ff */
[----:B------:R-:W-:Y:S01]  /*10e0*/  LOP3.LUT R0, R0, 0x7f800000, RZ, 0xfc, !PT ;  /* 0x7f80000000007812 */ /* 0x000fe200078efcff */
[----:B------:R-:W-:Y:S06]  /*10f0*/  BRA `(.L_x_17) ;  /* 0x0000000000047947 */ /* 0x000fec0003800000 */
.L_x_15:
[----:B------:R-:W-:-:S07]  /*1100*/  LEA R0, R6, R0, 0x17 ;  /* 0x0000000006007211 */ /* 0x000fce00078eb8ff */
.L_x_17:
[----:B------:R-:W-:Y:S05]  /*1110*/  BSYNC.RECONVERGENT B2 ;  /* 0x0000000000027941 */ /* 0x000fea0003800200 */
.L_x_14:
[----:B------:R-:W-:Y:S05]  /*1120*/  BRA `(.L_x_18) ;  /* 0x0000000000207947 */ /* 0x000fea0003800000 */
.L_x_13:
[----:B------:R-:W-:-:S04]  /*1130*/  LOP3.LUT R0, R7, 0x80000000, R8, 0x48, !PT ;  /* 0x8000000007007812 */ /* 0x000fc800078e4808 */
[----:B------:R-:W-:Y:S01]  /*1140*/  LOP3.LUT R0, R0, 0x7f800000, RZ, 0xfc, !PT ;  /* 0x7f80000000007812 */ /* 0x000fe200078efcff */
[----:B------:R-:W-:Y:S06]  /*1150*/  BRA `(.L_x_18) ;  /* 0x0000000000147947 */ /* 0x000fec0003800000 */
.L_x_12:
[----:B------:R-:W-:Y:S01]  /*1160*/  LOP3.LUT R0, R7, 0x80000000, R8, 0x48, !PT ;  /* 0x8000000007007812 */ /* 0x000fe200078e4808 */
[----:B------:R-:W-:Y:S06]  /*1170*/  BRA `(.L_x_18) ;  /* 0x00000000000c7947 */ /* 0x000fec0003800000 */
.L_x_11:
[----:B------:R-:W0:Y:S01]  /*1180*/  MUFU.RSQ R0, -QNAN ;  /* 0xffc0000000007908 */ /* 0x000e220000001400 */
[----:B------:R-:W-:Y:S05]  /*1190*/  BRA `(.L_x_18) ;  /* 0x0000000000047947 */ /* 0x000fea0003800000 */
.L_x_10:
[----:B------:R-:W-:-:S07]  /*11a0*/  FADD.FTZ R0, R0, R3 ;  /* 0x0000000300007221 */ /* 0x000fce0000010000 */
.L_x_18:
[----:B------:R-:W-:Y:S05]  /*11b0*/  BSYNC.RECONVERGENT B1 ;  /* 0x0000000000017941 */ /* 0x000fea0003800200 */
.L_x_8:
[----:B------:R-:W-:-:S04]  /*11c0*/  HFMA2 R3, -RZ, RZ, 0, 0 ;  /* 0x00000000ff037431 */ /* 0x000fc800000001ff */
[----:B0-----:R-:W-:Y:S05]  /*11d0*/  RET.REL.NODEC R2 `(_Z19cholesky_update_colPfii) ;  /* 0xffffffec02887950 */ /* 0x001fea0003c3ffff */
.L_x_19:
[----:B------:R-:W-:-:S00]  /*11e0*/  BRA `(.L_x_19) ;  /* 0xfffffffc00fc7947 */ /* 0x000fc0000383ffff */
[----:B------:R-:W-:-:S00]  /*11f0*/  NOP ;  /* 0x0000000000007918 */ /* 0x000fc00000000000 */
        /* <DEDUP_REMOVED lines=8> */
.L_x_29:


//--------------------- .text._Z13cholesky_diagPfii --------------------------
	.section	.text._Z13cholesky_diagPfii,"ax",@progbits
	.align	128
        .global         _Z13cholesky_diagPfii
        .type           _Z13cholesky_diagPfii,@function
        .size           _Z13cholesky_diagPfii,(.L_x_30 - _Z13cholesky_diagPfii)
        .other          _Z13cholesky_diagPfii,@"STO_CUDA_ENTRY STV_DEFAULT"
_Z13cholesky_diagPfii:
.text._Z13cholesky_diagPfii:
[----:B------:R-:W-:Y:S01]  /*0000*/  LDC R1, c[0x0][0x37c] ;  /* 0x0000df00ff017b82 */ /* 0x000fe20000000800 */
[----:B------:R-:W0:Y:S01]  /*0010*/  S2R R7, SR_TID.X ;  /* 0x0000000000077919 */ /* 0x000e220000002100 */
[----:B------:R-:W0:Y:S01]  /*0020*/  LDCU UR4, c[0x0][0x388] ;  /* 0x00007100ff0477ac */ /* 0x000e220008000800 */
[----:B------:R-:W-:Y:S01]  /*0030*/  BSSY.RECONVERGENT B0, `(.L_x_20) ;  /* 0x0000011000007945 */ /* 0x000fe20003800200 */
[----:B------:R-:W-:Y:S01]  /*0040*/  HFMA2 R0, -RZ, RZ, 0, 0 ;  /* 0x00000000ff007431 */ /* 0x000fe200000001ff */
[----:B------:R-:W1:Y:S01]  /*0050*/  LDCU.64 UR6, c[0x0][0x358] ;  /* 0x00006b00ff0677ac */ /* 0x000e620008000a00 */
[----:B0-----:R-:W-:-:S13]  /*0060*/  ISETP.GE.AND P0, PT, R7, UR4, PT ;  /* 0x0000000407007c0c */ /* 0x001fda000bf06270 */
[----:B-1----:R-:W-:Y:S05]  /*0070*/  @P0 BRA `(.L_x_21) ;  /* 0x0000000000300947 */ /* 0x002fea0003800000 */
[----:B------:R-:W0:Y:S01]  /*0080*/  LDC R9, c[0x0][0x360] ;  /* 0x0000d800ff097b82 */ /* 0x000e220000000800 */
[----:B------:R-:W-:Y:S01]  /*0090*/  MOV R0, RZ ;  /* 0x000000ff00007202 */ /* 0x000fe20000000f00 */
[----:B------:R-:W-:-:S06]  /*00a0*/  IMAD.MOV.U32 R6, RZ, RZ, R7 ;  /* 0x000000ffff067224 */ /* 0x000fcc00078e0007 */
[----:B------:R-:W1:Y:S08]  /*00b0*/  LDC R11, c[0x0][0x38c] ;  /* 0x0000e300ff0b7b82 */ /* 0x000e700000000800 */
[----:B------:R-:W2:Y:S02]  /*00c0*/  LDC.64 R4, c[0x0][0x380] ;  /* 0x0000e000ff047b82 */ /* 0x000ea40000000a00 */
.L_x_22:
[----:B-1----:R-:W-:-:S04]  /*00d0*/  IMAD R3, R11, UR4, R6 ;  /* 0x000000040b037c24 */ /* 0x002fc8000f8e0206 */
[----:B--2---:R-:W-:-:S06]  /*00e0*/  IMAD.WIDE R2, R3, 0x4, R4 ;  /* 0x0000000403027825 */ /* 0x004fcc00078e0204 */
[----:B------:R-:W2:Y:S01]  /*00f0*/  LDG.E R3, desc[UR6][R2.64] ;  /* 0x0000000602037981 */ /* 0x000ea2000c1e1900 */
[----:B0-----:R-:W-:-:S04]  /*0100*/  IADD3 R6, PT, PT, R9, R6, RZ ;  /* 0x0000000609067210 */ /* 0x001fc80007ffe0ff */
[----:B------:R-:W-:Y:S01]  /*0110*/  ISETP.GE.AND P0, PT, R6, UR4, PT ;  /* 0x0000000406007c0c */ /* 0x000fe2000bf06270 */
[----:B--2---:R-:W-:-:S12]  /*0120*/  FFMA R0, R3, R3, R0 ;  /* 0x0000000303007223 */ /* 0x004fd80000000000 */
[----:B------:R-:W-:Y:S05]  /*0130*/  @!P0 BRA `(.L_x_22) ;  /* 0xfffffffc00e48947 */ /* 0x000fea000383ffff */
.L_x_21:
[----:B------:R-:W-:Y:S05]  /*0140*/  BSYNC.RECONVERGENT B0 ;  /* 0x0000000000007941 */ /* 0x000fea0003800200 */
.L_x_20:
[----:B------:R-:W0:Y:S01]  /*0150*/  S2UR UR5, SR_CgaCtaId ;  /* 0x00000000000579c3 */ /* 0x000e220000008800 */
[----:B------:R-:W-:Y:S01]  /*0160*/  UMOV UR4, 0x400 ;  /* 0x0000040000047882 */ /* 0x000fe20000000000 */
[----:B------:R-:W1:Y:S01]  /*0170*/  LDCU UR8, c[0x0][0x360] ;  /* 0x00006c00ff0877ac */ /* 0x000e620008000800 */
[----:B------:R-:W-:Y:S01]  /*0180*/  ISETP.NE.AND P0, PT, R7, RZ, PT ;  /* 0x000000ff0700720c */ /* 0x000fe20003f05270 */
[----:B-1----:R-:W-:Y:S02]  /*0190*/  UISETP.GE.U32.AND UP0, UPT, UR8, 0x2, UPT ;  /* 0x000000020800788c */ /* 0x002fe4000bf06070 */
[----:B0-----:R-:W-:-:S06]  /*01a0*/  ULEA UR4, UR5, UR4, 0x18 ;  /* 0x0000000405047291 */ /* 0x001fcc000f8ec0ff */
[----:B------:R-:W-:-:S05]  /*01b0*/  LEA R3, R7, UR4, 0x2 ;  /* 0x0000000407037c11 */ /* 0x000fca000f8e10ff */
[----:B------:R0:W-:Y:S01]  /*01c0*/  STS [R3], R0 ;  /* 0x0000000003007388 */ /* 0x0001e20000000800 */
[----:B------:R-:W-:Y:S06]  /*01d0*/  BAR.SYNC.DEFER_BLOCKING 0x0 ;  /* 0x0000000000007b1d */ /* 0x000fec0000010000 */
[----:B------:R-:W-:Y:S05]  /*01e0*/  BRA.U !UP0, `(.L_x_23) ;  /* 0x0000000108307547 */ /* 0x000fea000b800000 */
[----:B0-----:R-:W-:-:S07]  /*01f0*/  MOV R0, UR8 ;  /* 0x0000000800007c02 */ /* 0x001fce0008000f00 */
.L_x_24:
[----:B------:R-:W-:-:S04]  /*0200*/  SHF.R.U32.HI R6, RZ, 0x1, R0 ;  /* 0x00000001ff067819 */ /* 0x000fc80000011600 */
[----:B------:R-:W-:-:S13]  /*0210*/  ISETP.GE.U32.AND P1, PT, R7, R6, PT ;  /* 0x000000060700720c */ /* 0x000fda0003f26070 */
[----:B------:R-:W-:Y:S01]  /*0220*/  @!P1 IMAD R2, R6, 0x4, R3 ;  /* 0x0000000406029824 */ /* 0x000fe200078e0203 */
[----:B------:R-:W-:Y:S05]  /*0230*/  @!P1 LDS R5, [R3] ;  /* 0x0000000003059984 */ /* 0x000fea0000000800 */
[----:B------:R-:W0:Y:S02]  /*0240*/  @!P1 LDS R2, [R2] ;  /* 0x0000000002029984 */ /* 0x000e240000000800 */
[----:B0-----:R-:W-:-:S05]  /*0250*/  @!P1 FADD R4, R2, R5 ;  /* 0x0000000502049221 */ /* 0x001fca0000000000 */
[----:B------:R1:W-:Y:S01]  /*0260*/  @!P1 STS [R3], R4 ;  /* 0x0000000403009388 */ /* 0x0003e20000000800 */
[----:B------:R-:W-:Y:S01]  /*0270*/  BAR.SYNC.DEFER_BLOCKING 0x0 ;  /* 0x0000000000007b1d */ /* 0x000fe20000010000 */
[----:B------:R-:W-:Y:S02]  /*0280*/  ISETP.GT.U32.AND P1, PT, R0, 0x3, PT ;  /* 0x000000030000780c */ /* 0x000fe40003f24070 */
[----:B------:R-:W-:-:S11]  /*0290*/  MOV R0, R6 ;  /* 0x0000000600007202 */ /* 0x000fd60000000f00 */
[----:B-1----:R-:W-:Y:S05]  /*02a0*/  @P1 BRA `(.L_x_24) ;  /* 0xfffffffc00d41947 */ /* 0x002fea000383ffff */
.L_x_23:
[----:B------:R-:W-:Y:S05]  /*02b0*/  @P0 EXIT ;  /* 0x000000000000094d */ /* 0x000fea0003800000 */
[----:B------:R-:W1:Y:S08]  /*02c0*/  LDC.64 R4, c[0x0][0x388] ;  /* 0x0000e200ff047b82 */ /* 0x000e700000000a00 */
[----:B0-----:R-:W0:Y:S01]  /*02d0*/  LDC.64 R2, c[0x0][0x380] ;  /* 0x0000e000ff027b82 */ /* 0x001e220000000a00 */
[----:B-1----:R-:W-:-:S04]  /*02e0*/  IMAD R5, R4, R5, R4 ;  /* 0x0000000504057224 */ /* 0x002fc800078e0204 */
[----:B0-----:R-:W-:-:S05]  /*02f0*/  IMAD.WIDE R2, R5, 0x4, R2 ;  /* 0x0000000405027825 */ /* 0x001fca00078e0202 */
[----:B------:R-:W2:Y:S01]  /*0300*/  LDG.E R0, desc[UR6][R2.64] ;  /* 0x0000000602007981 */ /* 0x000ea2000c1e1900 */
[----:B------:R-:W0:Y:S01]  /*0310*/  S2UR UR5, SR_CgaCtaId ;  /* 0x00000000000579c3 */ /* 0x000e220000008800 */
[----:B------:R-:W-:Y:S02]  /*0320*/  UMOV UR4, 0x400 ;  /* 0x0000040000047882 */ /* 0x000fe40000000000 */
[----:B0-----:R-:W-:-:S09]  /*0330*/  ULEA UR4, UR5, UR4, 0x18 ;  /* 0x0000000405047291 */ /* 0x001fd2000f8ec0ff */
[----:B------:R-:W2:Y:S02]  /*0340*/  LDS R5, [UR4] ;  /* 0x00000004ff057984 */ /* 0x000ea40008000800 */
[----:B--2---:R-:W-:-:S04]  /*0350*/  FADD R0, R0, -R5 ;  /* 0x8000000500007221 */ /* 0x004fc80000000000 */
[----:B------:R0:W1:Y:S01]  /*0360*/  MUFU.RSQ R5, R0 ;  /* 0x0000000000057308 */ /* 0x0000620000001400 */
[----:B------:R-:W-:-:S04]  /*0370*/  IADD3 R4, PT, PT, R0, -0xd000000, RZ ;  /* 0xf300000000047810 */ /* 0x000fc80007ffe0ff */
[----:B------:R-:W-:-:S13]  /*0380*/  ISETP.GT.U32.AND P0, PT, R4, 0x727fffff, PT ;  /* 0x727fffff0400780c */ /* 0x000fda0003f04070 */
[----:B01----:R-:W-:Y:S05]  /*0390*/  @!P0 BRA `(.L_x_25) ;  /* 0x0000000000108947 */ /* 0x003fea0003800000 */
[----:B------:R-:W-:-:S07]  /*03a0*/  MOV R6, 0x3c0 ;  /* 0x000003c000067802 */ /* 0x000fce0000000f00 */
[----:B------:R-:W-:Y:S05]  /*03b0*/  CALL.REL.NOINC `($__internal_1_$__cuda_sm20_sqrt_rn_f32_slowpath) ;  /* 0x0000000000207944 */ /* 0x000fea0003c00000 */
[----:B------:R-:W-:Y:S01]  /*03c0*/  IMAD.MOV.U32 R5, RZ, RZ, R0 ;  /* 0x000000ffff057224 */ /* 0x000fe200078e0000 */
[----:B------:R-:W-:Y:S06]  /*03d0*/  BRA `(.L_x_26) ;  /* 0x0000000000107947 */ /* 0x000fec0003800000 */
.L_x_25:
[----:B------:R-:W-:Y:S01]  /*03e0*/  FMUL.FTZ R7, R0, R5 ;  /* 0x0000000500077220 */ /* 0x000fe20000410000 */
[----:B------:R-:W-:-:S03]  /*03f0*/  FMUL.FTZ R5, R5, 0.5 ;  /* 0x3f00000005057820 */ /* 0x000fc60000410000 */
[----:B------:R-:W-:-:S04]  /*0400*/  FFMA R0, -R7, R7, R0 ;  /* 0x0000000707007223 */ /* 0x000fc80000000100 */
[----:B------:R-:W-:-:S07]  /*0410*/  FFMA R5, R0, R5, R7 ;  /* 0x0000000500057223 */ /* 0x000fce0000000007 */
.L_x_26:
[----:B------:R-:W-:Y:S01]  /*0420*/  STG.E desc[UR6][R2.64], R5 ;  /* 0x0000000502007986 */ /* 0x000fe2000c101906 */
[----:B------:R-:W-:Y:S05]  /*0430*/  EXIT ;  /* 0x000000000000794d */ /* 0x000fea0003800000 */
        .weak           $__internal_1_$__cuda_sm20_sqrt_rn_f32_slowpath
        .type           $__internal_1_$__cuda_sm20_sqrt_rn_f32_slowpath,@function
        .size           $__internal_1_$__cuda_sm20_sqrt_rn_f32_slowpath,(.L_x_30 - $__internal_1_$__cuda_sm20_sqrt_rn_f32_slowpath)
$__internal_1_$__cuda_sm20_sqrt_rn_f32_slowpath:
[----:B------:R-:W-:-:S13]  /*0440*/  LOP3.LUT P0, RZ, R0, 0x7fffffff, RZ, 0xc0, !PT ;  /* 0x7fffffff00ff7812 */ /* 0x000fda000780c0ff */
[----:B------:R-:W-:Y:S01]  /*0450*/  @!P0 MOV R4, R0 ;  /* 0x0000000000048202 */ /* 0x000fe20000000f00 */
[----:B------:R-:W-:Y:S06]  /*0460*/  @!P0 BRA `(.L_x_27) ;  /* 0x0000000000448947 */ /* 0x000fec0003800000 */
[----:B------:R-:W-:-:S13]  /*0470*/  FSETP.GEU.FTZ.AND P0, PT, R0, RZ, PT ;  /* 0x000000ff0000720b */ /* 0x000fda0003f1e000 */
[----:B------:R-:W-:Y:S01]  /*0480*/  @!P0 MOV R4, 0x7fffffff ;  /* 0x7fffffff00048802 */ /* 0x000fe20000000f00 */
[----:B------:R-:W-:Y:S06]  /*0490*/  @!P0 BRA `(.L_x_27) ;  /* 0x0000000000388947 */ /* 0x000fec0003800000 */
[----:B------:R-:W-:-:S13]  /*04a0*/  FSETP.GTU.FTZ.AND P0, PT, |R0|, +INF , PT ;  /* 0x7f8000000000780b */ /* 0x000fda0003f1c200 */
[----:B------:R-:W-:Y:S01]  /*04b0*/  @P0 FADD.FTZ R4, R0, 1 ;  /* 0x3f80000000040421 */ /* 0x000fe20000010000 */
[----:B------:R-:W-:Y:S06]  /*04c0*/  @P0 BRA `(.L_x_27) ;  /* 0x00000000002c0947 */ /* 0x000fec0003800000 */
[----:B------:R-:W-:-:S13]  /*04d0*/  FSETP.NEU.FTZ.AND P0, PT, |R0|, +INF , PT ;  /* 0x7f8000000000780b */ /* 0x000fda0003f1d200 */
[----:B------:R-:W-:Y:S01]  /*04e0*/  @!P0 IMAD.MOV.U32 R4, RZ, RZ, R0 ;  /* 0x000000ffff048224 */ /* 0x000fe200078e0000 */
[----:B------:R-:W-:Y:S06]  /*04f0*/  @!P0 BRA `(.L_x_27) ;  /* 0x0000000000208947 */ /* 0x000fec0003800000 */
[----:B------:R-:W-:-:S04]  /*0500*/  FFMA R0, R0, 1.84467440737095516160e+19, RZ ;  /* 0x5f80000000007823 */ /* 0x000fc800000000ff */
[----:B------:R-:W0:Y:S02]  /*0510*/  MUFU.RSQ R5, R0 ;  /* 0x0000000000057308 */ /* 0x000e240000001400 */
[----:B0-----:R-:W-:Y:S01]  /*0520*/  FMUL.FTZ R7, R0, R5 ;  /* 0x0000000500077220 */ /* 0x001fe20000410000 */
[----:B------:R-:W-:-:S03]  /*0530*/  FMUL.FTZ R5, R5, 0.5 ;  /* 0x3f00000005057820 */ /* 0x000fc60000410000 */
[----:B------:R-:W-:-:S04]  /*0540*/  FADD.FTZ R4, -R7, -RZ ;  /* 0x800000ff07047221 */ /* 0x000fc80000010100 */
[----:B------:R-:W-:-:S04]  /*0550*/  FFMA R4, R7, R4, R0 ;  /* 0x0000000407047223 */ /* 0x000fc80000000000 */
[----:B------:R-:W-:-:S04]  /*0560*/  FFMA R4, R4, R5, R7 ;  /* 0x0000000504047223 */ /* 0x000fc80000000007 */
[----:B------:R-:W-:-:S07]  /*0570*/  FMUL.FTZ R4, R4, 2.3283064365386962891e-10 ;  /* 0x2f80000004047820 */ /* 0x000fce0000410000 */
.L_x_27:
[----:B------:R-:W-:Y:S01]  /*0580*/  HFMA2 R5, -RZ, RZ, 0, 0 ;  /* 0x00000000ff057431 */ /* 0x000fe200000001ff */
[----:B------:R-:W-:Y:S02]  /*0590*/  MOV R0, R4 ;  /* 0x0000000400007202 */ /* 0x000fe40000000f00 */
[----:B------:R-:W-:-:S04]  /*05a0*/  MOV R4, R6 ;  /* 0x0000000600047202 */ /* 0x000fc80000000f00 */
[----:B------:R-:W-:Y:S05]  /*05b0*/  RET.REL.NODEC R4 `(_Z13cholesky_diagPfii) ;  /* 0xfffffff804907950 */ /* 0x000fea0003c3ffff */
.L_x_28:
        /* <DEDUP_REMOVED lines=12> */
.L_x_30:


//--------------------- .nv.shared.reserved.0     --------------------------
	.section	.nv.shared.reserved.0,"aw",@nobits
	.weak		__nv_reservedSMEM_offset_0_alias
	.size		__nv_reservedSMEM_offset_0_alias, 0, 64
	.other		__nv_reservedSMEM_offset_0_alias,@"STO_CUDA_RESERVED_SHARED STV_DEFAULT"
__nv_reservedSMEM_offset_0_alias:
	.zero		0
	.zero		64


//--------------------- .nv.shared._Z13cholesky_diagPfii --------------------------
	.section	.nv.shared._Z13cholesky_diagPfii,"aw",@nobits
	.sectionflags	@""
	.align	4
.nv.shared._Z13cholesky_diagPfii:
	.zero		2048


//--------------------- .nv.constant0._Z19cholesky_update_colPfii --------------------------
	.section	.nv.constant0._Z19cholesky_update_colPfii,"a",@progbits
	.sectionflags	@""
	.align	4
.nv.constant0._Z19cholesky_update_colPfii:
	.zero		912


//--------------------- .nv.constant0._Z13cholesky_diagPfii --------------------------
	.section	.nv.constant0._Z13cholesky_diagPfii,"a",@progbits
	.sectionflags	@""
	.align	4
.nv.constant0._Z13cholesky_diagPfii:
	.zero		912


//--------------------- SYMBOLS --------------------------

	.type		.nv.reservedSmem.offset0,@object
	.size		.nv.reservedSmem.offset0,0x4
	.type		.nv.reservedSmem.cap,@object
	.size		.nv.reservedSmem.cap,0x4
